//
// Generated by NVIDIA NVVM Compiler
//
// Compiler Build ID: CL-36424714
// Cuda compilation tools, release 13.0, V13.0.88
// Based on NVVM 20.0.0
//

.version 9.0
.target sm_100
.address_size 64

	// .globl	default_function_kernel

.visible .entry default_function_kernel(
	.param .u64 .ptr .align 1 default_function_kernel_param_0,
	.param .u64 .ptr .align 1 default_function_kernel_param_1
)
.maxntid 16
{
	.reg .pred 	%p<7>;
	.reg .b32 	%r<5>;
	.reg .b32 	%f<49>;
	.reg .b64 	%rd<8>;

	ld.param.u64 	%rd1, [default_function_kernel_param_0];
	ld.param.u64 	%rd2, [default_function_kernel_param_1];
	cvta.to.global.u64 	%rd3, %rd1;
	cvta.to.global.u64 	%rd4, %rd2;
	mov.u32 	%r1, %ctaid.x;
	shl.b32 	%r2, %r1, 4;
	mov.u32 	%r3, %tid.x;
	or.b32  	%r4, %r2, %r3;
	mul.wide.u32 	%rd5, %r4, 4;
	add.s64 	%rd6, %rd4, %rd5;
	ld.global.nc.f32 	%f1, [%rd6];
	abs.f32 	%f2, %f1;
	fma.rn.f32 	%f3, %f2, 0fBF000000, 0f3F000000;
	rsqrt.approx.ftz.f32 	%f4, %f3;
	mul.f32 	%f5, %f4, %f3;
	mul.f32 	%f6, %f4, 0fBF000000;
	fma.rn.f32 	%f7, %f5, %f6, 0f3F000000;
	fma.rn.f32 	%f8, %f5, %f7, %f5;
	setp.eq.f32 	%p1, %f2, 0f3F800000;
	selp.f32 	%f9, 0f00000000, %f8, %p1;
	setp.gt.f32 	%p2, %f2, 0f3F0F5C29;
	selp.f32 	%f10, %f9, %f2, %p2;
	mul.f32 	%f11, %f10, %f10;
	fma.rn.f32 	%f12, %f11, 0f3D4DD2F7, 0f3C99CA97;
	fma.rn.f32 	%f13, %f12, %f11, 0f3D3F90E8;
	fma.rn.f32 	%f14, %f13, %f11, 0f3D993CCF;
	fma.rn.f32 	%f15, %f14, %f11, 0f3E2AAC04;
	mul.f32 	%f16, %f11, %f15;
	fma.rn.f32 	%f17, %f16, %f10, %f10;
	mul.f32 	%f18, %f17, 0fC0000000;
	fma.rn.f32 	%f19, 0f3F6EE581, 0f3FD774EB, %f18;
	selp.f32 	%f20, %f19, %f17, %p2;
	setp.num.f32 	%p3, %f20, %f20;
	copysign.f32 	%f21, %f1, %f20;
	selp.f32 	%f22, %f21, %f20, %p3;
	div.rn.f32 	%f23, %f1, %f22;
	abs.f32 	%f24, %f23;
	fma.rn.f32 	%f25, %f24, 0fBF000000, 0f3F000000;
	rsqrt.approx.ftz.f32 	%f26, %f25;
	mul.f32 	%f27, %f26, %f25;
	mul.f32 	%f28, %f26, 0fBF000000;
	fma.rn.f32 	%f29, %f27, %f28, 0f3F000000;
	fma.rn.f32 	%f30, %f27, %f29, %f27;
	setp.eq.f32 	%p4, %f24, 0f3F800000;
	selp.f32 	%f31, 0f00000000, %f30, %p4;
	setp.gt.f32 	%p5, %f24, 0f3F0F5C29;
	selp.f32 	%f32, %f31, %f24, %p5;
	copysign.f32 	%f33, %f23, %f32;
	mul.f32 	%f34, %f33, %f33;
	fma.rn.f32 	%f35, %f34, 0f3D10ECEF, 0f3C8B1ABB;
	fma.rn.f32 	%f36, %f35, %f34, 0f3CFC028C;
	fma.rn.f32 	%f37, %f36, %f34, 0f3D372139;
	fma.rn.f32 	%f38, %f37, %f34, 0f3D9993DB;
	fma.rn.f32 	%f39, %f38, %f34, 0f3E2AAAC6;
	mul.f32 	%f40, %f34, %f39;
	fma.rn.f32 	%f41, %f40, %f33, %f33;
	neg.f32 	%f42, %f41;
	selp.f32 	%f43, %f41, %f42, %p5;
	fma.rn.f32 	%f44, 0f3F6EE581, 0f3FD774EB, %f43;
	setp.gt.f32 	%p6, %f23, 0f3F0F5C29;
	selp.f32 	%f45, %f41, %f44, %p6;
	add.f32 	%f46, %f45, %f45;
	selp.f32 	%f47, %f46, %f45, %p5;
	add.f32 	%f48, %f1, %f47;
	add.s64 	%rd7, %rd3, %rd5;
	st.global.f32 	[%rd7], %f48;
	ret;

}


// ===== COMPILED SASS (sm_100) =====

	.target	sm_100

	.elftype	@"ET_EXEC"


//--------------------- .note.nv.tkinfo           --------------------------
	.section	.note.nv.tkinfo,"",@"SHT_NOTE"
	.sectionflags	@"SHF_NOTE_NV_TKINFO"
	.tkinfo
        /*0018*/ 	.word	0x00000002
        /*0030*/ 	.string	""
        /*0030*/ 	.string	"ptxas"
        /*0030*/ 	.string	"Cuda compilation tools, release 13.0, V13.0.88"
        /*0030*/ 	.string	"Build cuda_13.0.r13.0/compiler.36424714_0"
        /*0030*/ 	.string	"-arch sm_100 -m 64 "



//--------------------- .note.nv.cuinfo           --------------------------
	.section	.note.nv.cuinfo,"",@"SHT_NOTE"
	.sectionflags	@"SHF_NOTE_NV_CUINFO"
        /*0018*/ 	.short	0x0002
        /*001a*/ 	.short	0x0064
        /*001c*/ 	.short	0x0082
	.zero		2


//--------------------- .nv.info                  --------------------------
	.section	.nv.info,"",@"SHT_CUDA_INFO"
	.align	4


	//----- nvinfo : EIATTR_REGCOUNT
	.align		4
        /*0000*/ 	.byte	0x04, 0x2f
        /*0002*/ 	.short	(.L_1 - .L_0)
	.align		4
.L_0:
        /*0004*/ 	.word	index@(default_function_kernel)
        /*0008*/ 	.word	0x00000010


	//----- nvinfo : EIATTR_FRAME_SIZE
	.align		4
.L_1:
        /*000c*/ 	.byte	0x04, 0x11
        /*000e*/ 	.short	(.L_3 - .L_2)
	.align		4
.L_2:
        /*0010*/ 	.word	index@($__internal_0_$__cuda_sm3x_div_rn_noftz_f32_slowpath)
        /*0014*/ 	.word	0x00000000


	//----- nvinfo : EIATTR_FRAME_SIZE
	.align		4
.L_3:
        /*0018*/ 	.byte	0x04, 0x11
        /*001a*/ 	.short	(.L_5 - .L_4)
	.align		4
.L_4:
        /*001c*/ 	.word	index@(default_function_kernel)
        /*0020*/ 	.word	0x00000000


	//----- nvinfo : EIATTR_MIN_STACK_SIZE
	.align		4
.L_5:
        /*0024*/ 	.byte	0x04, 0x12
        /*0026*/ 	.short	(.L_7 - .L_6)
	.align		4
.L_6:
        /*0028*/ 	.word	index@(default_function_kernel)
        /*002c*/ 	.word	0x00000000
.L_7:


//--------------------- .nv.compat                --------------------------
	.section	.nv.compat,"",@"SHT_CUDA_COMPAT_INFO"
	.align	4
        /*0000*/ 	.byte	0x02, 0x09, 0x00, 0x00, 0x02, 0x02, 0x01, 0x00, 0x02, 0x05, 0x05, 0x00, 0x03, 0x07, 0x01, 0x01
        /*0010*/ 	.byte	0x02, 0x03, 0x00, 0x00, 0x02, 0x06, 0x01, 0x00, 0x04, 0x0b, 0x08, 0x00, 0x01, 0x00, 0x00, 0x00
        /*0020*/ 	.byte	0x00, 0x00, 0x00, 0x00


//--------------------- .nv.info.default_function_kernel --------------------------
	.section	.nv.info.default_function_kernel,"",@"SHT_CUDA_INFO"
	.sectionflags	@""
	.align	4


	//----- nvinfo : EIATTR_CUDA_API_VERSION
	.align		4
        /*0000*/ 	.byte	0x04, 0x37
        /*0002*/ 	.short	(.L_9 - .L_8)
.L_8:
        /*0004*/ 	.word	0x00000082


	//----- nvinfo : EIATTR_KPARAM_INFO
	.align		4
.L_9:
        /*0008*/ 	.byte	0x04, 0x17
        /*000a*/ 	.short	(.L_11 - .L_10)
.L_10:
        /*000c*/ 	.word	0x00000000
        /*0010*/ 	.short	0x0001
        /*0012*/ 	.short	0x0008
        /*0014*/ 	.byte	0x00, 0xf5, 0x21, 0x00


	//----- nvinfo : EIATTR_KPARAM_INFO
	.align		4
.L_11:
        /*0018*/ 	.byte	0x04, 0x17
        /*001a*/ 	.short	(.L_13 - .L_12)
.L_12:
        /*001c*/ 	.word	0x00000000
        /*0020*/ 	.short	0x0000
        /*0022*/ 	.short	0x0000
        /*0024*/ 	.byte	0x00, 0xf5, 0x21, 0x00


	//----- nvinfo : EIATTR_SPARSE_MMA_MASK
	.align		4
.L_13:
        /*0028*/ 	.byte	0x03, 0x50
        /*002a*/ 	.short	0x0000


	//----- nvinfo : EIATTR_MAXREG_COUNT
	.align		4
        /*002c*/ 	.byte	0x03, 0x1b
        /*002e*/ 	.short	0x00ff


	//----- nvinfo : EIATTR_MERCURY_ISA_VERSION
	.align		4
        /*0030*/ 	.byte	0x03, 0x5f
        /*0032*/ 	.short	0x0101


	//----- nvinfo : EIATTR_VRC_CTA_INIT_COUNT
	.align		4
        /*0034*/ 	.byte	0x02, 0x4a
	.zero		1
	.zero		1


	//----- nvinfo : EIATTR_EXIT_INSTR_OFFSETS
	.align		4
        /*0038*/ 	.byte	0x04, 0x1c
        /*003a*/ 	.short	(.L_15 - .L_14)


	//   ....[0]....
.L_14:
        /*003c*/ 	.word	0x000004d0


	//----- nvinfo : EIATTR_MAX_THREADS
	.align		4
.L_15:
        /*0040*/ 	.byte	0x04, 0x05
        /*0042*/ 	.short	(.L_17 - .L_16)
.L_16:
        /*0044*/ 	.word	0x00000010
        /*0048*/ 	.word	0x00000001
        /*004c*/ 	.word	0x00000001


	//----- nvinfo : EIATTR_CRS_STACK_SIZE
	.align		4
.L_17:
        /*0050*/ 	.byte	0x04, 0x1e
        /*0052*/ 	.short	(.L_19 - .L_18)
.L_18:
        /*0054*/ 	.word	0x00000000


	//----- nvinfo : EIATTR_CBANK_PARAM_SIZE
	.align		4
.L_19:
        /*0058*/ 	.byte	0x03, 0x19
        /*005a*/ 	.short	0x0010


	//----- nvinfo : EIATTR_PARAM_CBANK
	.align		4
        /*005c*/ 	.byte	0x04, 0x0a
        /*005e*/ 	.short	(.L_21 - .L_20)
	.align		4
.L_20:
        /*0060*/ 	.word	index@(.nv.constant0.default_function_kernel)
        /*0064*/ 	.short	0x0380
        /*0066*/ 	.short	0x0010


	//----- nvinfo : EIATTR_SW_WAR
	.align		4
.L_21:
        /*0068*/ 	.byte	0x04, 0x36
        /*006a*/ 	.short	(.L_23 - .L_22)
.L_22:
        /*006c*/ 	.word	0x00000008
.L_23:


//--------------------- .nv.callgraph             --------------------------
	.section	.nv.callgraph,"",@"SHT_CUDA_CALLGRAPH"
	.align	4
	.sectionentsize	8
	.align		4
        /*0000*/ 	.word	0x00000000
	.align		4
        /*0004*/ 	.word	0xffffffff
	.align		4
        /*0008*/ 	.word	0x00000000
	.align		4
        /*000c*/ 	.word	0xfffffffe
	.align		4
        /*0010*/ 	.word	0x00000000
	.align		4
        /*0014*/ 	.word	0xfffffffd
	.align		4
        /*0018*/ 	.word	0x00000000
	.align		4
        /*001c*/ 	.word	0xfffffffc


//--------------------- .text.default_function_kernel --------------------------
	.section	.text.default_function_kernel,"ax",@progbits
	.align	128
        .global         default_function_kernel
        .type           default_function_kernel,@function
        .size           default_function_kernel,(.L_x_14 - default_function_kernel)
        .other          default_function_kernel,@"STO_CUDA_ENTRY STV_DEFAULT"
default_function_kernel:
.text.default_function_kernel:
[----:B------:R-:W-:Y:S01]  /*0000*/  LDC R1, c[0x0][0x37c] ;  /* 0x0000df00ff017b82 */ /* 0x000fe20000000800 */
[----:B------:R-:W0:Y:S07]  /*0010*/  S2R R4, SR_TID.X ;  /* 0x0000000000047919 */ /* 0x000e2e0000002100 */
[----:B------:R-:W1:Y:S01]  /*0020*/  S2UR UR4, SR_CTAID.X ;  /* 0x00000000000479c3 */ /* 0x000e620000002500 */
[----:B------:R-:W2:Y:S07]  /*0030*/  LDCU.64 UR6, c[0x0][0x358] ;  /* 0x00006b00ff0677ac */ /* 0x000eae0008000a00 */
[----:B------:R-:W3:Y:S01]  /*0040*/  LDC.64 R2, c[0x0][0x388] ;  /* 0x0000e200ff027b82 */ /* 0x000ee20000000a00 */
[----:B-1----:R-:W-:-:S06]  /*0050*/  USHF.L.U32 UR4, UR4, 0x4, URZ ;  /* 0x0000000404047899 */ /* 0x002fcc00080006ff */
[----:B0-----:R-:W-:-:S05]  /*0060*/  LOP3.LUT R4, R4, UR4, RZ, 0xfc, !PT ;  /* 0x0000000404047c12 */ /* 0x001fca000f8efcff */
[----:B---3--:R-:W-:-:S05]  /*0070*/  IMAD.WIDE.U32 R2, R4, 0x4, R2 ;  /* 0x0000000404027825 */ /* 0x008fca00078e0002 */
[----:B--2---:R0:W2:Y:S01]  /*0080*/  LDG.E.CONSTANT R0, desc[UR6][R2.64] ;  /* 0x0000000602007981 */ /* 0x0040a2000c1e9900 */
[----:B------:R-:W-:Y:S01]  /*0090*/  IMAD.MOV.U32 R5, RZ, RZ, 0x3f000000 ;  /* 0x3f000000ff057424 */ /* 0x000fe200078e00ff */
[----:B------:R-:W-:Y:S01]  /*00a0*/  BSSY.RECONVERGENT B0, `(.L_x_0) ;  /* 0x0000024000007945 */ /* 0x000fe20003800200 */
[----:B0-----:R-:W-:Y:S02]  /*00b0*/  IMAD.MOV.U32 R3, RZ, RZ, 0x3d4dd2f7 ;  /* 0x3d4dd2f7ff037424 */ /* 0x001fe400078e00ff */
[C---:B--2---:R-:W-:Y:S01]  /*00c0*/  FFMA R5, |R0|.reuse, -R5, 0.5 ;  /* 0x3f00000000057423 */ /* 0x044fe20000000a05 */
[C---:B------:R-:W-:Y:S02]  /*00d0*/  FSETP.NEU.AND P1, PT, |R0|.reuse, 1, PT ;  /* 0x3f8000000000780b */ /* 0x040fe40003f2d200 */
[----:B------:R-:W-:Y:S01]  /*00e0*/  FSETP.GT.AND P0, PT, |R0|, 0.56000000238418579102, PT ;  /* 0x3f0f5c290000780b */ /* 0x000fe20003f04200 */
[----:B------:R-:W0:Y:S02]  /*00f0*/  MUFU.RSQ R6, R5 ;  /* 0x0000000500067308 */ /* 0x000e240000001400 */
[----:B0-----:R-:W-:Y:S01]  /*0100*/  FMUL R7, R5, R6 ;  /* 0x0000000605077220 */ /* 0x001fe20000400000 */
[----:B------:R-:W-:-:S04]  /*0110*/  FMUL R6, R6, -0.5 ;  /* 0xbf00000006067820 */ /* 0x000fc80000400000 */
[----:B------:R-:W-:-:S04]  /*0120*/  FFMA R6, R7, R6, 0.5 ;  /* 0x3f00000007067423 */ /* 0x000fc80000000006 */
[----:B------:R-:W-:-:S05]  /*0130*/  FFMA R6, R7, R6, R7 ;  /* 0x0000000607067223 */ /* 0x000fca0000000007 */
[----:B------:R-:W-:-:S04]  /*0140*/  FSEL R7, R6, RZ, P1 ;  /* 0x000000ff06077208 */ /* 0x000fc80000800000 */
[----:B------:R-:W-:-:S05]  /*0150*/  FSEL R7, R7, |R0|, P0 ;  /* 0x4000000007077208 */ /* 0x000fca0000000000 */
[----:B------:R-:W-:-:S04]  /*0160*/  FMUL R2, R7, R7 ;  /* 0x0000000707027220 */ /* 0x000fc80000400000 */
[----:B------:R-:W-:-:S04]  /*0170*/  FFMA R3, R2, R3, 0.018773360177874565125 ;  /* 0x3c99ca9702037423 */ /* 0x000fc80000000003 */
[----:B------:R-:W-:-:S04]  /*0180*/  FFMA R3, R2, R3, 0.046769052743911743164 ;  /* 0x3d3f90e802037423 */ /* 0x000fc80000000003 */
[----:B------:R-:W-:-:S04]  /*0190*/  FFMA R3, R2, R3, 0.074823014438152313232 ;  /* 0x3d993ccf02037423 */ /* 0x000fc80000000003 */
[----:B------:R-:W-:-:S04]  /*01a0*/  FFMA R3, R2, R3, 0.16667181253433227539 ;  /* 0x3e2aac0402037423 */ /* 0x000fc80000000003 */
[----:B------:R-:W-:Y:S01]  /*01b0*/  FMUL R2, R2, R3 ;  /* 0x0000000302027220 */ /* 0x000fe20000400000 */
[----:B------:R-:W-:-:S03]  /*01c0*/  IMAD.MOV.U32 R3, RZ, RZ, 0x3fd774eb ;  /* 0x3fd774ebff037424 */ /* 0x000fc600078e00ff */
[----:B------:R-:W-:-:S04]  /*01d0*/  FFMA R7, R7, R2, R7 ;  /* 0x0000000207077223 */ /* 0x000fc80000000007 */
[----:B------:R-:W-:-:S04]  /*01e0*/  FMUL R2, R7, -2 ;  /* 0xc000000007027820 */ /* 0x000fc80000400000 */
[----:B------:R-:W-:-:S05]  /*01f0*/  @P0 FFMA R7, R3, 0.93318945169448852539, R2 ;  /* 0x3f6ee58103070823 */ /* 0x000fca0000000002 */
[C---:B------:R-:W-:Y:S02]  /*0200*/  FSETP.NAN.AND P0, PT, R7.reuse, R7, PT ;  /* 0x000000070700720b */ /* 0x040fe40003f08000 */
[----:B------:R-:W-:-:S04]  /*0210*/  LOP3.LUT R2, R7, 0x80000000, R0, 0xb8, !PT ;  /* 0x8000000007027812 */ /* 0x000fc800078eb800 */
[----:B------:R-:W-:-:S04]  /*0220*/  FSEL R3, R2, R7, !P0 ;  /* 0x0000000702037208 */ /* 0x000fc80004000000 */
[----:B------:R-:W0:Y:S08]  /*0230*/  MUFU.RCP R2, R3 ;  /* 0x0000000300027308 */ /* 0x000e300000001000 */
[----:B------:R-:W1:Y:S01]  /*0240*/  FCHK P0, R0, R3 ;  /* 0x0000000300007302 */ /* 0x000e620000000000 */
[----:B0-----:R-:W-:-:S04]  /*0250*/  FFMA R5, -R3, R2, 1 ;  /* 0x3f80000003057423 */ /* 0x001fc80000000102 */
[----:B------:R-:W-:-:S04]  /*0260*/  FFMA R5, R2, R5, R2 ;  /* 0x0000000502057223 */ /* 0x000fc80000000002 */
[----:B------:R-:W-:-:S04]  /*0270*/  FFMA R2, R0, R5, RZ ;  /* 0x0000000500027223 */ /* 0x000fc800000000ff */
[----:B------:R-:W-:-:S04]  /*0280*/  FFMA R6, -R3, R2, R0 ;  /* 0x0000000203067223 */ /* 0x000fc80000000100 */
[----:B------:R-:W-:Y:S01]  /*0290*/  FFMA R5, R5, R6, R2 ;  /* 0x0000000605057223 */ /* 0x000fe20000000002 */
[----:B-1----:R-:W-:Y:S06]  /*02a0*/  @!P0 BRA `(.L_x_1) ;  /* 0x00000000000c8947 */ /* 0x002fec0003800000 */
[----:B------:R-:W-:-:S07]  /*02b0*/  MOV R11, 0x2d0 ;  /* 0x000002d0000b7802 */ /* 0x000fce0000000f00 */
[----:B------:R-:W-:Y:S05]  /*02c0*/  CALL.REL.NOINC `($__internal_0_$__cuda_sm3x_div_rn_noftz_f32_slowpath) ;  /* 0x0000000000847944 */ /* 0x000fea0003c00000 */
[----:B------:R-:W-:-:S07]  /*02d0*/  MOV R5, R6 ;  /* 0x0000000600057202 */ /* 0x000fce0000000f00 */
.L_x_1:
[----:B------:R-:W-:Y:S05]  /*02e0*/  BSYNC.RECONVERGENT B0 ;  /* 0x0000000000007941 */ /* 0x000fea0003800200 */
.L_x_0:
[----:B------:R-:W-:Y:S01]  /*02f0*/  IMAD.MOV.U32 R2, RZ, RZ, 0x3f000000 ;  /* 0x3f000000ff027424 */ /* 0x000fe200078e00ff */
[C---:B------:R-:W-:Y:S01]  /*0300*/  FSETP.NEU.AND P1, PT, |R5|.reuse, 1, PT ;  /* 0x3f8000000500780b */ /* 0x040fe20003f2d200 */
[----:B------:R-:W-:Y:S01]  /*0310*/  IMAD.MOV.U32 R8, RZ, RZ, 0x3d10ecef ;  /* 0x3d10ecefff087424 */ /* 0x000fe200078e00ff */
[C---:B------:R-:W-:Y:S01]  /*0320*/  FSETP.GT.AND P0, PT, |R5|.reuse, 0.56000000238418579102, PT ;  /* 0x3f0f5c290500780b */ /* 0x040fe20003f04200 */
[----:B------:R-:W-:-:S04]  /*0330*/  FFMA R2, |R5|, -R2, 0.5 ;  /* 0x3f00000005027423 */ /* 0x000fc80000000a02 */
[----:B------:R-:W0:Y:S02]  /*0340*/  MUFU.RSQ R3, R2 ;  /* 0x0000000200037308 */ /* 0x000e240000001400 */
[----:B0-----:R-:W-:Y:S01]  /*0350*/  FMUL R6, R2, R3 ;  /* 0x0000000302067220 */ /* 0x001fe20000400000 */
[----:B------:R-:W-:-:S04]  /*0360*/  FMUL R3, R3, -0.5 ;  /* 0xbf00000003037820 */ /* 0x000fc80000400000 */
[----:B------:R-:W-:-:S04]  /*0370*/  FFMA R3, R6, R3, 0.5 ;  /* 0x3f00000006037423 */ /* 0x000fc80000000003 */
[----:B------:R-:W-:-:S05]  /*0380*/  FFMA R3, R6, R3, R6 ;  /* 0x0000000306037223 */ /* 0x000fca0000000006 */
[----:B------:R-:W-:Y:S02]  /*0390*/  FSEL R6, R3, RZ, P1 ;  /* 0x000000ff03067208 */ /* 0x000fe40000800000 */
[----:B------:R-:W-:Y:S02]  /*03a0*/  FSETP.GT.AND P1, PT, R5, 0.56000000238418579102, PT ;  /* 0x3f0f5c290500780b */ /* 0x000fe40003f24000 */
[----:B------:R-:W-:-:S04]  /*03b0*/  FSEL R6, R6, |R5|, P0 ;  /* 0x4000000506067208 */ /* 0x000fc80000000000 */
[----:B------:R-:W-:-:S05]  /*03c0*/  LOP3.LUT R6, R6, 0x80000000, R5, 0xb8, !PT ;  /* 0x8000000006067812 */ /* 0x000fca00078eb805 */
[----:B------:R-:W-:-:S04]  /*03d0*/  FMUL R7, R6, R6 ;  /* 0x0000000606077220 */ /* 0x000fc80000400000 */
[----:B------:R-:W-:-:S04]  /*03e0*/  FFMA R2, R7, R8, 0.016980519518256187439 ;  /* 0x3c8b1abb07027423 */ /* 0x000fc80000000008 */
[----:B------:R-:W-:-:S04]  /*03f0*/  FFMA R2, R7, R2, 0.030762933194637298584 ;  /* 0x3cfc028c07027423 */ /* 0x000fc80000000002 */
[----:B------:R-:W-:-:S04]  /*0400*/  FFMA R2, R7, R2, 0.044709417968988418579 ;  /* 0x3d37213907027423 */ /* 0x000fc80000000002 */
[----:B------:R-:W-:-:S04]  /*0410*/  FFMA R2, R7, R2, 0.074989043176174163818 ;  /* 0x3d9993db07027423 */ /* 0x000fc80000000002 */
[C---:B------:R-:W-:Y:S02]  /*0420*/  FFMA R8, R7.reuse, R2, 0.16666707396507263184 ;  /* 0x3e2aaac607087423 */ /* 0x040fe40000000002 */
[----:B------:R-:W0:Y:S02]  /*0430*/  LDC.64 R2, c[0x0][0x380] ;  /* 0x0000e000ff027b82 */ /* 0x000e240000000a00 */
[----:B------:R-:W-:-:S04]  /*0440*/  FMUL R7, R7, R8 ;  /* 0x0000000807077220 */ /* 0x000fc80000400000 */
[----:B------:R-:W-:Y:S01]  /*0450*/  FFMA R7, R6, R7, R6 ;  /* 0x0000000706077223 */ /* 0x000fe20000000006 */
[----:B------:R-:W-:-:S04]  /*0460*/  HFMA2 R6, -RZ, RZ, 1.9599609375, 20144 ;  /* 0x3fd774ebff067431 */ /* 0x000fc800000001ff */
[----:B------:R-:W-:-:S05]  /*0470*/  FSEL R5, R7, -R7, P0 ;  /* 0x8000000707057208 */ /* 0x000fca0000000000 */
[----:B------:R-:W-:-:S04]  /*0480*/  @!P1 FFMA R7, R6, 0.93318945169448852539, R5 ;  /* 0x3f6ee58106079823 */ /* 0x000fc80000000005 */
[----:B------:R-:W-:Y:S01]  /*0490*/  @P0 FADD R7, R7, R7 ;  /* 0x0000000707070221 */ /* 0x000fe20000000000 */
[----:B0-----:R-:W-:-:S04]  /*04a0*/  IMAD.WIDE.U32 R4, R4, 0x4, R2 ;  /* 0x0000000404047825 */ /* 0x001fc800078e0002 */
[----:B------:R-:W-:-:S05]  /*04b0*/  FADD R7, R0, R7 ;  /* 0x0000000700077221 */ /* 0x000fca0000000000 */
[----:B------:R-:W-:Y:S01]  /*04c0*/  STG.E desc[UR6][R4.64], R7 ;  /* 0x0000000704007986 */ /* 0x000fe2000c101906 */
[----:B------:R-:W-:Y:S05]  /*04d0*/  EXIT ;  /* 0x000000000000794d */ /* 0x000fea0003800000 */
        .weak           $__internal_0_$__cuda_sm3x_div_rn_noftz_f32_slowpath
        .type           $__internal_0_$__cuda_sm3x_div_rn_noftz_f32_slowpath,@function
        .size           $__internal_0_$__cuda_sm3x_div_rn_noftz_f32_slowpath,(.L_x_14 - $__internal_0_$__cuda_sm3x_div_rn_noftz_f32_slowpath)
$__internal_0_$__cuda_sm3x_div_rn_noftz_f32_slowpath:
[--C-:B------:R-:W-:Y:S01]  /*04e0*/  SHF.R.U32.HI R5, RZ, 0x17, R3.reuse ;  /* 0x00000017ff057819 */ /* 0x100fe20000011603 */
[----:B------:R-:W-:Y:S01]  /*04f0*/  BSSY.RECONVERGENT B1, `(.L_x_2) ;  /* 0x0000064000017945 */ /* 0x000fe20003800200 */
[----:B------:R-:W-:Y:S01]  /*0500*/  SHF.R.U32.HI R2, RZ, 0x17, R0 ;  /* 0x00000017ff027819 */ /* 0x000fe20000011600 */
[----:B------:R-:W-:Y:S01]  /*0510*/  IMAD.MOV.U32 R7, RZ, RZ, R3 ;  /* 0x000000ffff077224 */ /* 0x000fe200078e0003 */
[----:B------:R-:W-:Y:S02]  /*0520*/  LOP3.LUT R5, R5, 0xff, RZ, 0xc0, !PT ;  /* 0x000000ff05057812 */ /* 0x000fe400078ec0ff */
[----:B------:R-:W-:Y:S02]  /*0530*/  LOP3.LUT R2, R2, 0xff, RZ, 0xc0, !PT ;  /* 0x000000ff02027812 */ /* 0x000fe400078ec0ff */
[----:B------:R-:W-:Y:S01]  /*0540*/  MOV R6, R0 ;  /* 0x0000000000067202 */ /* 0x000fe20000000f00 */
[----:B------:R-:W-:Y:S02]  /*0550*/  VIADD R10, R5, 0xffffffff ;  /* 0xffffffff050a7836 */ /* 0x000fe40000000000 */
[----:B------:R-:W-:-:S03]  /*0560*/  VIADD R9, R2, 0xffffffff ;  /* 0xffffffff02097836 */ /* 0x000fc60000000000 */
[----:B------:R-:W-:-:S04]  /*0570*/  ISETP.GT.U32.AND P0, PT, R10, 0xfd, PT ;  /* 0x000000fd0a00780c */ /* 0x000fc80003f04070 */
[----:B------:R-:W-:-:S13]  /*0580*/  ISETP.GT.U32.OR P0, PT, R9, 0xfd, P0 ;  /* 0x000000fd0900780c */ /* 0x000fda0000704470 */
[----:B------:R-:W-:Y:S01]  /*0590*/  @!P0 IMAD.MOV.U32 R8, RZ, RZ, RZ ;  /* 0x000000ffff088224 */ /* 0x000fe200078e00ff */
[----:B------:R-:W-:Y:S06]  /*05a0*/  @!P0 BRA `(.L_x_3) ;  /* 0x00000000005c8947 */ /* 0x000fec0003800000 */
[----:B------:R-:W-:Y:S02]  /*05b0*/  FSETP.GTU.FTZ.AND P0, PT, |R0|, +INF , PT ;  /* 0x7f8000000000780b */ /* 0x000fe40003f1c200 */
[----:B------:R-:W-:-:S04]  /*05c0*/  FSETP.GTU.FTZ.AND P1, PT, |R3|, +INF , PT ;  /* 0x7f8000000300780b */ /* 0x000fc80003f3c200 */
[----:B------:R-:W-:-:S13]  /*05d0*/  PLOP3.LUT P0, PT, P0, P1, PT, 0xf8, 0x8f ;  /* 0x00000000008f781c */ /* 0x000fda0000703f70 */
[----:B------:R-:W-:Y:S05]  /*05e0*/  @P0 BRA `(.L_x_4) ;  /* 0x00000004004c0947 */ /* 0x000fea0003800000 */
[----:B------:R-:W-:-:S13]  /*05f0*/  LOP3.LUT P0, RZ, R7, 0x7fffffff, R6, 0xc8, !PT ;  /* 0x7fffffff07ff7812 */ /* 0x000fda000780c806 */
[----:B------:R-:W-:Y:S05]  /*0600*/  @!P0 BRA `(.L_x_5) ;  /* 0x00000004003c8947 */ /* 0x000fea0003800000 */
[C---:B------:R-:W-:Y:S02]  /*0610*/  FSETP.NEU.FTZ.AND P2, PT, |R0|.reuse, +INF , PT ;  /* 0x7f8000000000780b */ /* 0x040fe40003f5d200 */
[----:B------:R-:W-:Y:S02]  /*0620*/  FSETP.NEU.FTZ.AND P1, PT, |R3|, +INF , PT ;  /* 0x7f8000000300780b */ /* 0x000fe40003f3d200 */
[----:B------:R-:W-:-:S11]  /*0630*/  FSETP.NEU.FTZ.AND P0, PT, |R0|, +INF , PT ;  /* 0x7f8000000000780b */ /* 0x000fd60003f1d200 */
[----:B------:R-:W-:Y:S05]  /*0640*/  @!P1 BRA !P2, `(.L_x_5) ;  /* 0x00000004002c9947 */ /* 0x000fea0005000000 */
[----:B------:R-:W-:-:S04]  /*0650*/  LOP3.LUT P2, RZ, R6, 0x7fffffff, RZ, 0xc0, !PT ;  /* 0x7fffffff06ff7812 */ /* 0x000fc8000784c0ff */
[----:B------:R-:W-:-:S13]  /*0660*/  PLOP3.LUT P1, PT, P1, P2, PT, 0x2f, 0xf2 ;  /* 0x0000000000f2781c */ /* 0x000fda0000f24577 */
[----:B------:R-:W-:Y:S05]  /*0670*/  @P1 BRA `(.L_x_6) ;  /* 0x0000000400181947 */ /* 0x000fea0003800000 */
[----:B------:R-:W-:-:S04]  /*0680*/  LOP3.LUT P1, RZ, R7, 0x7fffffff, RZ, 0xc0, !PT ;  /* 0x7fffffff07ff7812 */ /* 0x000fc8000782c0ff */
[----:B------:R-:W-:-:S13]  /*0690*/  PLOP3.LUT P0, PT, P0, P1, PT, 0x2f, 0xf2 ;  /* 0x0000000000f2781c */ /* 0x000fda0000702577 */
[----:B------:R-:W-:Y:S05]  /*06a0*/  @P0 BRA `(.L_x_7) ;  /* 0x0000000400000947 */ /* 0x000fea0003800000 */
[----:B------:R-:W-:Y:S02]  /*06b0*/  ISETP.GE.AND P0, PT, R9, RZ, PT ;  /* 0x000000ff0900720c */ /* 0x000fe40003f06270 */
[----:B------:R-:W-:-:S11]  /*06c0*/  ISETP.GE.AND P1, PT, R10, RZ, PT ;  /* 0x000000ff0a00720c */ /* 0x000fd60003f26270 */
[----:B------:R-:W-:Y:S01]  /*06d0*/  @P0 MOV R8, RZ ;  /* 0x000000ff00080202 */ /* 0x000fe20000000f00 */
[----:B------:R-:W-:Y:S02]  /*06e0*/  @!P0 IMAD.MOV.U32 R8, RZ, RZ, -0x40 ;  /* 0xffffffc0ff088424 */ /* 0x000fe400078e00ff */
[----:B------:R-:W-:Y:S01]  /*06f0*/  @!P0 FFMA R6, R0, 1.84467440737095516160e+19, RZ ;  /* 0x5f80000000068823 */ /* 0x000fe200000000ff */
[----:B------:R-:W-:Y:S01]  /*0700*/  @!P1 FFMA R7, R3, 1.84467440737095516160e+19, RZ ;  /* 0x5f80000003079823 */ /* 0x000fe200000000ff */
[----:B------:R-:W-:-:S07]  /*0710*/  @!P1 VIADD R8, R8, 0x40 ;  /* 0x0000004008089836 */ /* 0x000fce0000000000 */
.L_x_3:
[----:B------:R-:W-:Y:S01]  /*0720*/  LEA R10, R5, 0xc0800000, 0x17 ;  /* 0xc0800000050a7811 */ /* 0x000fe200078eb8ff */
[----:B------:R-:W-:Y:S01]  /*0730*/  VIADD R3, R2, 0xffffff81 ;  /* 0xffffff8102037836 */ /* 0x000fe20000000000 */
[----:B------:R-:W-:Y:S02]  /*0740*/  BSSY.RECONVERGENT B2, `(.L_x_8) ;  /* 0x0000035000027945 */ /* 0x000fe40003800200 */
[----:B------:R-:W-:Y:S01]  /*0750*/  IADD3 R10, PT, PT, -R10, R7, RZ ;  /* 0x000000070a0a7210 */ /* 0x000fe20007ffe1ff */
[C---:B------:R-:W-:Y:S01]  /*0760*/  IMAD R2, R3.reuse, -0x800000, R6 ;  /* 0xff80000003027824 */ /* 0x040fe200078e0206 */
[----:B------:R-:W-:Y:S02]  /*0770*/  IADD3 R3, PT, PT, R3, 0x7f, -R5 ;  /* 0x0000007f03037810 */ /* 0x000fe40007ffe805 */
[----:B------:R-:W0:Y:S01]  /*0780*/  MUFU.RCP R7, R10 ;  /* 0x0000000a00077308 */ /* 0x000e220000001000 */
[----:B------:R-:W-:Y:S02]  /*0790*/  FADD.FTZ R9, -R10, -RZ ;  /* 0x800000ff0a097221 */ /* 0x000fe40000010100 */
[----:B------:R-:W-:-:S02]  /*07a0*/  IMAD.IADD R3, R3, 0x1, R8 ;  /* 0x0000000103037824 */ /* 0x000fc400078e0208 */
[----:B0-----:R-:W-:-:S04]  /*07b0*/  FFMA R12, R7, R9, 1 ;  /* 0x3f800000070c7423 */ /* 0x001fc80000000009 */
[----:B------:R-:W-:-:S04]  /*07c0*/  FFMA R13, R7, R12, R7 ;  /* 0x0000000c070d7223 */ /* 0x000fc80000000007 */
[----:B------:R-:W-:-:S04]  /*07d0*/  FFMA R6, R2, R13, RZ ;  /* 0x0000000d02067223 */ /* 0x000fc800000000ff */
[----:B------:R-:W-:-:S04]  /*07e0*/  FFMA R7, R9, R6, R2 ;  /* 0x0000000609077223 */ /* 0x000fc80000000002 */
[----:B------:R-:W-:-:S04]  /*07f0*/  FFMA R12, R13, R7, R6 ;  /* 0x000000070d0c7223 */ /* 0x000fc80000000006 */
[----:B------:R-:W-:-:S04]  /*0800*/  FFMA R9, R9, R12, R2 ;  /* 0x0000000c09097223 */ /* 0x000fc80000000002 */
[----:B------:R-:W-:-:S05]  /*0810*/  FFMA R6, R13, R9, R12 ;  /* 0x000000090d067223 */ /* 0x000fca000000000c */
[----:B------:R-:W-:-:S04]  /*0820*/  SHF.R.U32.HI R2, RZ, 0x17, R6 ;  /* 0x00000017ff027819 */ /* 0x000fc80000011606 */
[----:B------:R-:W-:-:S04]  /*0830*/  LOP3.LUT R2, R2, 0xff, RZ, 0xc0, !PT ;  /* 0x000000ff02027812 */ /* 0x000fc800078ec0ff */
[----:B------:R-:W-:-:S05]  /*0840*/  IADD3 R7, PT, PT, R2, R3, RZ ;  /* 0x0000000302077210 */ /* 0x000fca0007ffe0ff */
[----:B------:R-:W-:-:S05]  /*0850*/  VIADD R2, R7, 0xffffffff ;  /* 0xffffffff07027836 */ /* 0x000fca0000000000 */
[----:B------:R-:W-:-:S13]  /*0860*/  ISETP.GE.U32.AND P0, PT, R2, 0xfe, PT ;  /* 0x000000fe0200780c */ /* 0x000fda0003f06070 */
[----:B------:R-:W-:Y:S05]  /*0870*/  @!P0 BRA `(.L_x_9) ;  /* 0x0000000000808947 */ /* 0x000fea0003800000 */
[----:B------:R-:W-:-:S13]  /*0880*/  ISETP.GT.AND P0, PT, R7, 0xfe, PT ;  /* 0x000000fe0700780c */ /* 0x000fda0003f04270 */
[----:B------:R-:W-:Y:S05]  /*0890*/  @P0 BRA `(.L_x_10) ;  /* 0x00000000006c0947 */ /* 0x000fea0003800000 */
[----:B------:R-:W-:-:S13]  /*08a0*/  ISETP.GE.AND P0, PT, R7, 0x1, PT ;  /* 0x000000010700780c */ /* 0x000fda0003f06270 */
[----:B------:R-:W-:Y:S05]  /*08b0*/  @P0 BRA `(.L_x_11) ;  /* 0x0000000000740947 */ /* 0x000fea0003800000 */
[----:B------:R-:W-:Y:S02]  /*08c0*/  ISETP.GE.AND P0, PT, R7, -0x18, PT ;  /* 0xffffffe80700780c */ /* 0x000fe40003f06270 */
[----:B------:R-:W-:-:S11]  /*08d0*/  LOP3.LUT R6, R6, 0x80000000, RZ, 0xc0, !PT ;  /* 0x8000000006067812 */ /* 0x000fd600078ec0ff */
[----:B------:R-:W-:Y:S05]  /*08e0*/  @!P0 BRA `(.L_x_11) ;  /* 0x0000000000688947 */ /* 0x000fea0003800000 */
[-CC-:B------:R-:W-:Y:S01]  /*08f0*/  FFMA.RZ R2, R13, R9.reuse, R12.reuse ;  /* 0x000000090d027223 */ /* 0x180fe2000000c00c */
[----:B------:R-:W-:Y:S02]  /*0900*/  VIADD R8, R7, 0x20 ;  /* 0x0000002007087836 */ /* 0x000fe40000000000 */
[-CC-:B------:R-:W-:Y:S01]  /*0910*/  FFMA.RM R3, R13, R9.reuse, R12.reuse ;  /* 0x000000090d037223 */ /* 0x180fe2000000400c */
[----:B------:R-:W-:Y:S02]  /*0920*/  ISETP.NE.AND P2, PT, R7, RZ, PT ;  /* 0x000000ff0700720c */ /* 0x000fe40003f45270 */
[----:B------:R-:W-:Y:S01]  /*0930*/  LOP3.LUT R5, R2, 0x7fffff, RZ, 0xc0, !PT ;  /* 0x007fffff02057812 */ /* 0x000fe200078ec0ff */
[----:B------:R-:W-:Y:S01]  /*0940*/  FFMA.RP R2, R13, R9, R12 ;  /* 0x000000090d027223 */ /* 0x000fe2000000800c */
[----:B------:R-:W-:Y:S02]  /*0950*/  ISETP.NE.AND P1, PT, R7, RZ, PT ;  /* 0x000000ff0700720c */ /* 0x000fe40003f25270 */
[----:B------:R-:W-:-:S02]  /*0960*/  LOP3.LUT R5, R5, 0x800000, RZ, 0xfc, !PT ;  /* 0x0080000005057812 */ /* 0x000fc400078efcff */
[----:B------:R-:W-:Y:S02]  /*0970*/  IADD3 R7, PT, PT, -R7, RZ, RZ ;  /* 0x000000ff07077210 */ /* 0x000fe40007ffe1ff */
[----:B------:R-:W-:Y:S02]  /*0980*/  SHF.L.U32 R8, R5, R8, RZ ;  /* 0x0000000805087219 */ /* 0x000fe400000006ff */
[----:B------:R-:W-:Y:S02]  /*0990*/  FSETP.NEU.FTZ.AND P0, PT, R2, R3, PT ;  /* 0x000000030200720b */ /* 0x000fe40003f1d000 */
[----:B------:R-:W-:Y:S02]  /*09a0*/  SEL R2, R7, RZ, P2 ;  /* 0x000000ff07027207 */ /* 0x000fe40001000000 */
[----:B------:R-:W-:Y:S02]  /*09b0*/  ISETP.NE.AND P1, PT, R8, RZ, P1 ;  /* 0x000000ff0800720c */ /* 0x000fe40000f25270 */
[----:B------:R-:W-:-:S02]  /*09c0*/  SHF.R.U32.HI R2, RZ, R2, R5 ;  /* 0x00000002ff027219 */ /* 0x000fc40000011605 */
[----:B------:R-:W-:Y:S02]  /*09d0*/  PLOP3.LUT P0, PT, P0, P1, PT, 0xf8, 0x8f ;  /* 0x00000000008f781c */ /* 0x000fe40000703f70 */
[----:B------:R-:W-:Y:S02]  /*09e0*/  SHF.R.U32.HI R8, RZ, 0x1, R2 ;  /* 0x00000001ff087819 */ /* 0x000fe40000011602 */
[----:B------:R-:W-:-:S04]  /*09f0*/  SEL R3, RZ, 0x1, !P0 ;  /* 0x00000001ff037807 */ /* 0x000fc80004000000 */
[----:B------:R-:W-:-:S04]  /*0a00*/  LOP3.LUT R3, R3, 0x1, R8, 0xf8, !PT ;  /* 0x0000000103037812 */ /* 0x000fc800078ef808 */
[----:B------:R-:W-:-:S05]  /*0a10*/  LOP3.LUT R3, R3, R2, RZ, 0xc0, !PT ;  /* 0x0000000203037212 */ /* 0x000fca00078ec0ff */
[----:B------:R-:W-:-:S05]  /*0a20*/  IMAD.IADD R3, R8, 0x1, R3 ;  /* 0x0000000108037824 */ /* 0x000fca00078e0203 */
[----:B------:R-:W-:Y:S01]  /*0a30*/  LOP3.LUT R6, R3, R6, RZ, 0xfc, !PT ;  /* 0x0000000603067212 */ /* 0x000fe200078efcff */
[----:B------:R-:W-:Y:S06]  /*0a40*/  BRA `(.L_x_11) ;  /* 0x0000000000107947 */ /* 0x000fec0003800000 */
.L_x_10:
[----:B------:R-:W-:-:S04]  /*0a50*/  LOP3.LUT R6, R6, 0x80000000, RZ, 0xc0, !PT ;  /* 0x8000000006067812 */ /* 0x000fc800078ec0ff */
[----:B------:R-:W-:Y:S01]  /*0a60*/  LOP3.LUT R6, R6, 0x7f800000, RZ, 0xfc, !PT ;  /* 0x7f80000006067812 */ /* 0x000fe200078efcff */
[----:B------:R-:W-:Y:S06]  /*0a70*/  BRA `(.L_x_11) ;  /* 0x0000000000047947 */ /* 0x000fec0003800000 */
.L_x_9:
[----:B------:R-:W-:-:S07]  /*0a80*/  IMAD R6, R3, 0x800000, R6 ;  /* 0x0080000003067824 */ /* 0x000fce00078e0206 */
.L_x_11:
[----:B------:R-:W-:Y:S05]  /*0a90*/  BSYNC.RECONVERGENT B2 ;  /* 0x0000000000027941 */ /* 0x000fea0003800200 */
.L_x_8:
[----:B------:R-:W-:Y:S05]  /*0aa0*/  BRA `(.L_x_12) ;  /* 0x0000000000207947 */ /* 0x000fea0003800000 */
.L_x_7:
[----:B------:R-:W-:-:S04]  /*0ab0*/  LOP3.LUT R6, R7, 0x80000000, R6, 0x48, !PT ;  /* 0x8000000007067812 */ /* 0x000fc800078e4806 */
[----:B------:R-:W-:Y:S01]  /*0ac0*/  LOP3.LUT R6, R6, 0x7f800000, RZ, 0xfc, !PT ;  /* 0x7f80000006067812 */ /* 0x000fe200078efcff */
[----:B------:R-:W-:Y:S06]  /*0ad0*/  BRA `(.L_x_12) ;  /* 0x0000000000147947 */ /* 0x000fec0003800000 */
.L_x_6:
[----:B------:R-:W-:Y:S01]  /*0ae0*/  LOP3.LUT R6, R7, 0x80000000, R6, 0x48, !PT ;  /* 0x8000000007067812 */ /* 0x000fe200078e4806 */
[----:B------:R-:W-:Y:S06]  /*0af0*/  BRA `(.L_x_12) ;  /* 0x00000000000c7947 */ /* 0x000fec0003800000 */
.L_x_5:
[----:B------:R-:W0:Y:S01]  /*0b00*/  MUFU.RSQ R6, -QNAN ;  /* 0xffc0000000067908 */ /* 0x000e220000001400 */
[----:B------:R-:W-:Y:S05]  /*0b10*/  BRA `(.L_x_12) ;  /* 0x0000000000047947 */ /* 0x000fea0003800000 */
.L_x_4:
[----:B------:R-:W-:-:S07]  /*0b20*/  FADD.FTZ R6, R0, R3 ;  /* 0x0000000300067221 */ /* 0x000fce0000010000 */
.L_x_12:
[----:B------:R-:W-:Y:S05]  /*0b30*/  BSYNC.RECONVERGENT B1 ;  /* 0x0000000000017941 */ /* 0x000fea0003800200 */
.L_x_2:
[----:B------:R-:W-:Y:S01]  /*0b40*/  MOV R2, R11 ;  /* 0x0000000b00027202 */ /* 0x000fe20000000f00 */
[----:B------:R-:W-:-:S04]  /*0b50*/  IMAD.MOV.U32 R3, RZ, RZ, 0x0 ;  /* 0x00000000ff037424 */ /* 0x000fc800078e00ff */
[----:B0-----:R-:W-:Y:S05]  /*0b60*/  RET.REL.NODEC R2 `(default_function_kernel) ;  /* 0xfffffff402247950 */ /* 0x001fea0003c3ffff */
.L_x_13:
[----:B------:R-:W-:-:S00]  /*0b70*/  BRA `(.L_x_13) ;  /* 0xfffffffc00fc7947 */ /* 0x000fc0000383ffff */
[----:B------:R-:W-:-:S00]  /*0b80*/  NOP ;  /* 0x0000000000007918 */ /* 0x000fc00000000000 */
[----:B------:R-:W-:-:S00]  /*0b90*/  NOP ;  /* 0x0000000000007918 */ /* 0x000fc00000000000 */
[----:B------:R-:W-:-:S00]  /*0ba0*/  NOP ;  /* 0x0000000000007918 */ /* 0x000fc00000000000 */
[----:B------:R-:W-:-:S00]  /*0bb0*/  NOP ;  /* 0x0000000000007918 */ /* 0x000fc00000000000 */
[----:B------:R-:W-:-:S00]  /*0bc0*/  NOP ;  /* 0x0000000000007918 */ /* 0x000fc00000000000 */
[----:B------:R-:W-:-:S00]  /*0bd0*/  NOP ;  /* 0x0000000000007918 */ /* 0x000fc00000000000 */
[----:B------:R-:W-:-:S00]  /*0be0*/  NOP ;  /* 0x0000000000007918 */ /* 0x000fc00000000000 */
[----:B------:R-:W-:-:S00]  /*0bf0*/  NOP ;  /* 0x0000000000007918 */ /* 0x000fc00000000000 */
.L_x_14:


//--------------------- .nv.shared.reserved.0     --------------------------
	.section	.nv.shared.reserved.0,"aw",@nobits
	.weak		__nv_reservedSMEM_offset_0_alias
	.size		__nv_reservedSMEM_offset_0_alias, 0, 64
	.other		__nv_reservedSMEM_offset_0_alias,@"STO_CUDA_RESERVED_SHARED STV_DEFAULT"
__nv_reservedSMEM_offset_0_alias:
	.zero		0
	.zero		64


//--------------------- .nv.constant0.default_function_kernel --------------------------
	.section	.nv.constant0.default_function_kernel,"a",@progbits
	.sectionflags	@""
	.align	4
.nv.constant0.default_function_kernel:
	.zero		912


//--------------------- SYMBOLS --------------------------

	.type		.nv.reservedSmem.offset0,@object
	.size		.nv.reservedSmem.offset0,0x4
